//
// Generated by NVIDIA NVVM Compiler
//
// Compiler Build ID: CL-36424714
// Cuda compilation tools, release 13.0, V13.0.88
// Based on NVVM 20.0.0
//

.version 9.0
.target sm_100
.address_size 64

	// .globl	_Z13kernel_offsetPfj

.visible .entry _Z13kernel_offsetPfj(
	.param .u64 .ptr .align 1 _Z13kernel_offsetPfj_param_0,
	.param .u32 _Z13kernel_offsetPfj_param_1
)
{


	ret;

}


// ===== COMPILED SASS (sm_100) =====

	.target	sm_100

	.elftype	@"ET_EXEC"


//--------------------- .note.nv.tkinfo           --------------------------
	.section	.note.nv.tkinfo,"",@"SHT_NOTE"
	.sectionflags	@"SHF_NOTE_NV_TKINFO"
	.tkinfo
        /*0018*/ 	.word	0x00000002
        /*0030*/ 	.string	""
        /*0030*/ 	.string	"ptxas"
        /*0030*/ 	.string	"Cuda compilation tools, release 13.0, V13.0.88"
        /*0030*/ 	.string	"Build cuda_13.0.r13.0/compiler.36424714_0"
        /*0030*/ 	.string	"-arch sm_100 -m 64 "



//--------------------- .note.nv.cuinfo           --------------------------
	.section	.note.nv.cuinfo,"",@"SHT_NOTE"
	.sectionflags	@"SHF_NOTE_NV_CUINFO"
        /*0018*/ 	.short	0x0002
        /*001a*/ 	.short	0x0064
        /*001c*/ 	.short	0x0082
	.zero		2


//--------------------- .nv.info                  --------------------------
	.section	.nv.info,"",@"SHT_CUDA_INFO"
	.align	4


	//----- nvinfo : EIATTR_REGCOUNT
	.align		4
        /*0000*/ 	.byte	0x04, 0x2f
        /*0002*/ 	.short	(.L_1 - .L_0)
	.align		4
.L_0:
        /*0004*/ 	.word	index@(_Z13kernel_offsetPfj)
        /*0008*/ 	.word	0x00000004


	//----- nvinfo : EIATTR_FRAME_SIZE
	.align		4
.L_1:
        /*000c*/ 	.byte	0x04, 0x11
        /*000e*/ 	.short	(.L_3 - .L_2)
	.align		4
.L_2:
        /*0010*/ 	.word	index@(_Z13kernel_offsetPfj)
        /*0014*/ 	.word	0x00000000


	//----- nvinfo : EIATTR_MIN_STACK_SIZE
	.align		4
.L_3:
        /*0018*/ 	.byte	0x04, 0x12
        /*001a*/ 	.short	(.L_5 - .L_4)
	.align		4
.L_4:
        /*001c*/ 	.word	index@(_Z13kernel_offsetPfj)
        /*0020*/ 	.word	0x00000000
.L_5:


//--------------------- .nv.compat                --------------------------
	.section	.nv.compat,"",@"SHT_CUDA_COMPAT_INFO"
	.align	4
        /*0000*/ 	.byte	0x02, 0x09, 0x00, 0x00, 0x02, 0x02, 0x01, 0x00, 0x02, 0x05, 0x05, 0x00, 0x03, 0x07, 0x01, 0x01
        /*0010*/ 	.byte	0x02, 0x03, 0x00, 0x00, 0x02, 0x06, 0x01, 0x00, 0x04, 0x0b, 0x08, 0x00, 0x09, 0x00, 0x00, 0x00
        /*0020*/ 	.byte	0x00, 0x00, 0x00, 0x00


//--------------------- .nv.info._Z13kernel_offsetPfj --------------------------
	.section	.nv.info._Z13kernel_offsetPfj,"",@"SHT_CUDA_INFO"
	.sectionflags	@""
	.align	4


	//----- nvinfo : EIATTR_CUDA_API_VERSION
	.align		4
        /*0000*/ 	.byte	0x04, 0x37
        /*0002*/ 	.short	(.L_7 - .L_6)
.L_6:
        /*0004*/ 	.word	0x00000082


	//----- nvinfo : EIATTR_KPARAM_INFO
	.align		4
.L_7:
        /*0008*/ 	.byte	0x04, 0x17
        /*000a*/ 	.short	(.L_9 - .L_8)
.L_8:
        /*000c*/ 	.word	0x00000000
        /*0010*/ 	.short	0x0001
        /*0012*/ 	.short	0x0008
        /*0014*/ 	.byte	0x00, 0xf0, 0x11, 0x00


	//----- nvinfo : EIATTR_KPARAM_INFO
	.align		4
.L_9:
        /*0018*/ 	.byte	0x04, 0x17
        /*001a*/ 	.short	(.L_11 - .L_10)
.L_10:
        /*001c*/ 	.word	0x00000000
        /*0020*/ 	.short	0x0000
        /*0022*/ 	.short	0x0000
        /*0024*/ 	.byte	0x00, 0xf5, 0x21, 0x00


	//----- nvinfo : EIATTR_SPARSE_MMA_MASK
	.align		4
.L_11:
        /*0028*/ 	.byte	0x03, 0x50
        /*002a*/ 	.short	0x0000


	//----- nvinfo : EIATTR_MAXREG_COUNT
	.align		4
        /*002c*/ 	.byte	0x03, 0x1b
        /*002e*/ 	.short	0x00ff


	//----- nvinfo : EIATTR_MERCURY_ISA_VERSION
	.align		4
        /*0030*/ 	.byte	0x03, 0x5f
        /*0032*/ 	.short	0x0101


	//----- nvinfo : EIATTR_VRC_CTA_INIT_COUNT
	.align		4
        /*0034*/ 	.byte	0x02, 0x4a
	.zero		1
	.zero		1


	//----- nvinfo : EIATTR_EXIT_INSTR_OFFSETS
	.align		4
        /*0038*/ 	.byte	0x04, 0x1c
        /*003a*/ 	.short	(.L_13 - .L_12)


	//   ....[0]....
.L_12:
        /*003c*/ 	.word	0x00000010


	//----- nvinfo : EIATTR_CBANK_PARAM_SIZE
	.align		4
.L_13:
        /*0040*/ 	.byte	0x03, 0x19
        /*0042*/ 	.short	0x000c


	//----- nvinfo : EIATTR_PARAM_CBANK
	.align		4
        /*0044*/ 	.byte	0x04, 0x0a
        /*0046*/ 	.short	(.L_15 - .L_14)
	.align		4
.L_14:
        /*0048*/ 	.word	index@(.nv.constant0._Z13kernel_offsetPfj)
        /*004c*/ 	.short	0x0380
        /*004e*/ 	.short	0x000c


	//----- nvinfo : EIATTR_SW_WAR
	.align		4
.L_15:
        /*0050*/ 	.byte	0x04, 0x36
        /*0052*/ 	.short	(.L_17 - .L_16)
.L_16:
        /*0054*/ 	.word	0x00000008
.L_17:


//--------------------- .nv.callgraph             --------------------------
	.section	.nv.callgraph,"",@"SHT_CUDA_CALLGRAPH"
	.align	4
	.sectionentsize	8
	.align		4
        /*0000*/ 	.word	0x00000000
	.align		4
        /*0004*/ 	.word	0xffffffff
	.align		4
        /*0008*/ 	.word	0x00000000
	.align		4
        /*000c*/ 	.word	0xfffffffe
	.align		4
        /*0010*/ 	.word	0x00000000
	.align		4
        /*0014*/ 	.word	0xfffffffd
	.align		4
        /*0018*/ 	.word	0x00000000
	.align		4
        /*001c*/ 	.word	0xfffffffc


//--------------------- .text._Z13kernel_offsetPfj --------------------------
	.section	.text._Z13kernel_offsetPfj,"ax",@progbits
	.align	128
        .global         _Z13kernel_offsetPfj
        .type           _Z13kernel_offsetPfj,@function
        .size           _Z13kernel_offsetPfj,(.L_x_1 - _Z13kernel_offsetPfj)
        .other          _Z13kernel_offsetPfj,@"STO_CUDA_ENTRY STV_DEFAULT"
_Z13kernel_offsetPfj:
.text._Z13kernel_offsetPfj:
[----:B------:R-:W-:Y:S01]  /*0000*/  LDC R1, c[0x0][0x37c] ;  /* 0x0000df00ff017b82 */ /* 0x000fe20000000800 */
[----:B------:R-:W-:Y:S05]  /*0010*/  EXIT ;  /* 0x000000000000794d */ /* 0x000fea0003800000 */
.L_x_0:
[----:B------:R-:W-:-:S00]  /*0020*/  BRA `(.L_x_0) ;  /* 0xfffffffc00fc7947 */ /* 0x000fc0000383ffff */
[----:B------:R-:W-:-:S00]  /*0030*/  NOP ;  /* 0x0000000000007918 */ /* 0x000fc00000000000 */
        /* <DEDUP_REMOVED lines=12> */
.L_x_1:


//--------------------- .nv.shared.reserved.0     --------------------------
	.section	.nv.shared.reserved.0,"aw",@nobits
	.weak		__nv_reservedSMEM_offset_0_alias
	.size		__nv_reservedSMEM_offset_0_alias, 0, 64
	.other		__nv_reservedSMEM_offset_0_alias,@"STO_CUDA_RESERVED_SHARED STV_DEFAULT"
__nv_reservedSMEM_offset_0_alias:
	.zero		0
	.zero		64


//--------------------- .nv.constant0._Z13kernel_offsetPfj --------------------------
	.section	.nv.constant0._Z13kernel_offsetPfj,"a",@progbits
	.sectionflags	@""
	.align	4
.nv.constant0._Z13kernel_offsetPfj:
	.zero		908


//--------------------- SYMBOLS --------------------------

	.type		.nv.reservedSmem.offset0,@object
	.size		.nv.reservedSmem.offset0,0x4
